//
// Generated by NVIDIA NVVM Compiler
//
// Compiler Build ID: CL-36424714
// Cuda compilation tools, release 13.0, V13.0.88
// Based on NVVM 20.0.0
//

.version 9.0
.target sm_100
.address_size 64

	// .globl	_Z14vectorAddBlockPiS_S_

.visible .entry _Z14vectorAddBlockPiS_S_(
	.param .u64 .ptr .align 1 _Z14vectorAddBlockPiS_S__param_0,
	.param .u64 .ptr .align 1 _Z14vectorAddBlockPiS_S__param_1,
	.param .u64 .ptr .align 1 _Z14vectorAddBlockPiS_S__param_2
)
{
	.reg .b32 	%r<5>;
	.reg .b64 	%rd<11>;

	ld.param.u64 	%rd1, [_Z14vectorAddBlockPiS_S__param_0];
	ld.param.u64 	%rd2, [_Z14vectorAddBlockPiS_S__param_1];
	ld.param.u64 	%rd3, [_Z14vectorAddBlockPiS_S__param_2];
	cvta.to.global.u64 	%rd4, %rd3;
	cvta.to.global.u64 	%rd5, %rd2;
	cvta.to.global.u64 	%rd6, %rd1;
	mov.u32 	%r1, %tid.x;
	mul.wide.u32 	%rd7, %r1, 4;
	add.s64 	%rd8, %rd6, %rd7;
	ld.global.u32 	%r2, [%rd8];
	add.s64 	%rd9, %rd5, %rd7;
	ld.global.u32 	%r3, [%rd9];
	add.s32 	%r4, %r3, %r2;
	add.s64 	%rd10, %rd4, %rd7;
	st.global.u32 	[%rd10], %r4;
	ret;

}
	// .globl	_Z15vectorAddThreadPiS_S_
.visible .entry _Z15vectorAddThreadPiS_S_(
	.param .u64 .ptr .align 1 _Z15vectorAddThreadPiS_S__param_0,
	.param .u64 .ptr .align 1 _Z15vectorAddThreadPiS_S__param_1,
	.param .u64 .ptr .align 1 _Z15vectorAddThreadPiS_S__param_2
)
{
	.reg .b32 	%r<8>;
	.reg .b64 	%rd<11>;

	ld.param.u64 	%rd1, [_Z15vectorAddThreadPiS_S__param_0];
	ld.param.u64 	%rd2, [_Z15vectorAddThreadPiS_S__param_1];
	ld.param.u64 	%rd3, [_Z15vectorAddThreadPiS_S__param_2];
	cvta.to.global.u64 	%rd4, %rd3;
	cvta.to.global.u64 	%rd5, %rd2;
	cvta.to.global.u64 	%rd6, %rd1;
	mov.u32 	%r1, %ctaid.x;
	mov.u32 	%r2, %ntid.x;
	mov.u32 	%r3, %tid.x;
	mad.lo.s32 	%r4, %r1, %r2, %r3;
	mul.wide.s32 	%rd7, %r4, 4;
	add.s64 	%rd8, %rd6, %rd7;
	ld.global.u32 	%r5, [%rd8];
	add.s64 	%rd9, %rd5, %rd7;
	ld.global.u32 	%r6, [%rd9];
	add.s32 	%r7, %r6, %r5;
	add.s64 	%rd10, %rd4, %rd7;
	st.global.u32 	[%rd10], %r7;
	ret;

}


// ===== COMPILED SASS (sm_100) =====

	.target	sm_100

	.elftype	@"ET_EXEC"


//--------------------- .note.nv.tkinfo           --------------------------
	.section	.note.nv.tkinfo,"",@"SHT_NOTE"
	.sectionflags	@"SHF_NOTE_NV_TKINFO"
	.tkinfo
        /*0018*/ 	.word	0x00000002
        /*0030*/ 	.string	""
        /*0030*/ 	.string	"ptxas"
        /*0030*/ 	.string	"Cuda compilation tools, release 13.0, V13.0.88"
        /*0030*/ 	.string	"Build cuda_13.0.r13.0/compiler.36424714_0"
        /*0030*/ 	.string	"-arch sm_100 -m 64 "



//--------------------- .note.nv.cuinfo           --------------------------
	.section	.note.nv.cuinfo,"",@"SHT_NOTE"
	.sectionflags	@"SHF_NOTE_NV_CUINFO"
        /*0018*/ 	.short	0x0002
        /*001a*/ 	.short	0x0064
        /*001c*/ 	.short	0x0082
	.zero		2


//--------------------- .nv.info                  --------------------------
	.section	.nv.info,"",@"SHT_CUDA_INFO"
	.align	4


	//----- nvinfo : EIATTR_REGCOUNT
	.align		4
        /*0000*/ 	.byte	0x04, 0x2f
        /*0002*/ 	.short	(.L_1 - .L_0)
	.align		4
.L_0:
        /*0004*/ 	.word	index@(_Z14vectorAddBlockPiS_S_)
        /*0008*/ 	.word	0x0000000c


	//----- nvinfo : EIATTR_FRAME_SIZE
	.align		4
.L_1:
        /*000c*/ 	.byte	0x04, 0x11
        /*000e*/ 	.short	(.L_3 - .L_2)
	.align		4
.L_2:
        /*0010*/ 	.word	index@(_Z14vectorAddBlockPiS_S_)
        /*0014*/ 	.word	0x00000000


	//----- nvinfo : EIATTR_REGCOUNT
	.align		4
.L_3:
        /*0018*/ 	.byte	0x04, 0x2f
        /*001a*/ 	.short	(.L_5 - .L_4)
	.align		4
.L_4:
        /*001c*/ 	.word	index@(_Z15vectorAddThreadPiS_S_)
        /*0020*/ 	.word	0x0000000c


	//----- nvinfo : EIATTR_FRAME_SIZE
	.align		4
.L_5:
        /*0024*/ 	.byte	0x04, 0x11
        /*0026*/ 	.short	(.L_7 - .L_6)
	.align		4
.L_6:
        /*0028*/ 	.word	index@(_Z15vectorAddThreadPiS_S_)
        /*002c*/ 	.word	0x00000000


	//----- nvinfo : EIATTR_MIN_STACK_SIZE
	.align		4
.L_7:
        /*0030*/ 	.byte	0x04, 0x12
        /*0032*/ 	.short	(.L_9 - .L_8)
	.align		4
.L_8:
        /*0034*/ 	.word	index@(_Z15vectorAddThreadPiS_S_)
        /*0038*/ 	.word	0x00000000


	//----- nvinfo : EIATTR_MIN_STACK_SIZE
	.align		4
.L_9:
        /*003c*/ 	.byte	0x04, 0x12
        /*003e*/ 	.short	(.L_11 - .L_10)
	.align		4
.L_10:
        /*0040*/ 	.word	index@(_Z14vectorAddBlockPiS_S_)
        /*0044*/ 	.word	0x00000000
.L_11:


//--------------------- .nv.compat                --------------------------
	.section	.nv.compat,"",@"SHT_CUDA_COMPAT_INFO"
	.align	4
        /*0000*/ 	.byte	0x02, 0x09, 0x00, 0x00, 0x02, 0x02, 0x01, 0x00, 0x02, 0x05, 0x05, 0x00, 0x03, 0x07, 0x01, 0x01
        /*0010*/ 	.byte	0x02, 0x03, 0x00, 0x00, 0x02, 0x06, 0x01, 0x00, 0x04, 0x0b, 0x08, 0x00, 0x09, 0x00, 0x00, 0x00
        /*0020*/ 	.byte	0x00, 0x00, 0x00, 0x00


//--------------------- .nv.info._Z15vectorAddThreadPiS_S_ --------------------------
	.section	.nv.info._Z15vectorAddThreadPiS_S_,"",@"SHT_CUDA_INFO"
	.sectionflags	@""
	.align	4


	//----- nvinfo : EIATTR_CUDA_API_VERSION
	.align		4
        /*0000*/ 	.byte	0x04, 0x37
        /*0002*/ 	.short	(.L_13 - .L_12)
.L_12:
        /*0004*/ 	.word	0x00000082


	//----- nvinfo : EIATTR_KPARAM_INFO
	.align		4
.L_13:
        /*0008*/ 	.byte	0x04, 0x17
        /*000a*/ 	.short	(.L_15 - .L_14)
.L_14:
        /*000c*/ 	.word	0x00000000
        /*0010*/ 	.short	0x0002
        /*0012*/ 	.short	0x0010
        /*0014*/ 	.byte	0x00, 0xf5, 0x21, 0x00


	//----- nvinfo : EIATTR_KPARAM_INFO
	.align		4
.L_15:
        /*0018*/ 	.byte	0x04, 0x17
        /*001a*/ 	.short	(.L_17 - .L_16)
.L_16:
        /*001c*/ 	.word	0x00000000
        /*0020*/ 	.short	0x0001
        /*0022*/ 	.short	0x0008
        /*0024*/ 	.byte	0x00, 0xf5, 0x21, 0x00


	//----- nvinfo : EIATTR_KPARAM_INFO
	.align		4
.L_17:
        /*0028*/ 	.byte	0x04, 0x17
        /*002a*/ 	.short	(.L_19 - .L_18)
.L_18:
        /*002c*/ 	.word	0x00000000
        /*0030*/ 	.short	0x0000
        /*0032*/ 	.short	0x0000
        /*0034*/ 	.byte	0x00, 0xf5, 0x21, 0x00


	//----- nvinfo : EIATTR_SPARSE_MMA_MASK
	.align		4
.L_19:
        /*0038*/ 	.byte	0x03, 0x50
        /*003a*/ 	.short	0x0000


	//----- nvinfo : EIATTR_MAXREG_COUNT
	.align		4
        /*003c*/ 	.byte	0x03, 0x1b
        /*003e*/ 	.short	0x00ff


	//----- nvinfo : EIATTR_MERCURY_ISA_VERSION
	.align		4
        /*0040*/ 	.byte	0x03, 0x5f
        /*0042*/ 	.short	0x0101


	//----- nvinfo : EIATTR_VRC_CTA_INIT_COUNT
	.align		4
        /*0044*/ 	.byte	0x02, 0x4a
	.zero		1
	.zero		1


	//----- nvinfo : EIATTR_EXIT_INSTR_OFFSETS
	.align		4
        /*0048*/ 	.byte	0x04, 0x1c
        /*004a*/ 	.short	(.L_21 - .L_20)


	//   ....[0]....
.L_20:
        /*004c*/ 	.word	0x00000100


	//----- nvinfo : EIATTR_CBANK_PARAM_SIZE
	.align		4
.L_21:
        /*0050*/ 	.byte	0x03, 0x19
        /*0052*/ 	.short	0x0018


	//----- nvinfo : EIATTR_PARAM_CBANK
	.align		4
        /*0054*/ 	.byte	0x04, 0x0a
        /*0056*/ 	.short	(.L_23 - .L_22)
	.align		4
.L_22:
        /*0058*/ 	.word	index@(.nv.constant0._Z15vectorAddThreadPiS_S_)
        /*005c*/ 	.short	0x0380
        /*005e*/ 	.short	0x0018


	//----- nvinfo : EIATTR_SW_WAR
	.align		4
.L_23:
        /*0060*/ 	.byte	0x04, 0x36
        /*0062*/ 	.short	(.L_25 - .L_24)
.L_24:
        /*0064*/ 	.word	0x00000008
.L_25:


//--------------------- .nv.info._Z14vectorAddBlockPiS_S_ --------------------------
	.section	.nv.info._Z14vectorAddBlockPiS_S_,"",@"SHT_CUDA_INFO"
	.sectionflags	@""
	.align	4


	//----- nvinfo : EIATTR_CUDA_API_VERSION
	.align		4
        /*0000*/ 	.byte	0x04, 0x37
        /*0002*/ 	.short	(.L_27 - .L_26)
.L_26:
        /*0004*/ 	.word	0x00000082


	//----- nvinfo : EIATTR_KPARAM_INFO
	.align		4
.L_27:
        /*0008*/ 	.byte	0x04, 0x17
        /*000a*/ 	.short	(.L_29 - .L_28)
.L_28:
        /*000c*/ 	.word	0x00000000
        /*0010*/ 	.short	0x0002
        /*0012*/ 	.short	0x0010
        /*0014*/ 	.byte	0x00, 0xf5, 0x21, 0x00


	//----- nvinfo : EIATTR_KPARAM_INFO
	.align		4
.L_29:
        /*0018*/ 	.byte	0x04, 0x17
        /*001a*/ 	.short	(.L_31 - .L_30)
.L_30:
        /*001c*/ 	.word	0x00000000
        /*0020*/ 	.short	0x0001
        /*0022*/ 	.short	0x0008
        /*0024*/ 	.byte	0x00, 0xf5, 0x21, 0x00


	//----- nvinfo : EIATTR_KPARAM_INFO
	.align		4
.L_31:
        /*0028*/ 	.byte	0x04, 0x17
        /*002a*/ 	.short	(.L_33 - .L_32)
.L_32:
        /*002c*/ 	.word	0x00000000
        /*0030*/ 	.short	0x0000
        /*0032*/ 	.short	0x0000
        /*0034*/ 	.byte	0x00, 0xf5, 0x21, 0x00


	//----- nvinfo : EIATTR_SPARSE_MMA_MASK
	.align		4
.L_33:
        /*0038*/ 	.byte	0x03, 0x50
        /*003a*/ 	.short	0x0000


	//----- nvinfo : EIATTR_MAXREG_COUNT
	.align		4
        /*003c*/ 	.byte	0x03, 0x1b
        /*003e*/ 	.short	0x00ff


	//----- nvinfo : EIATTR_MERCURY_ISA_VERSION
	.align		4
        /*0040*/ 	.byte	0x03, 0x5f
        /*0042*/ 	.short	0x0101


	//----- nvinfo : EIATTR_VRC_CTA_INIT_COUNT
	.align		4
        /*0044*/ 	.byte	0x02, 0x4a
	.zero		1
	.zero		1


	//----- nvinfo : EIATTR_EXIT_INSTR_OFFSETS
	.align		4
        /*0048*/ 	.byte	0x04, 0x1c
        /*004a*/ 	.short	(.L_35 - .L_34)


	//   ....[0]....
.L_34:
        /*004c*/ 	.word	0x000000d0


	//----- nvinfo : EIATTR_CBANK_PARAM_SIZE
	.align		4
.L_35:
        /*0050*/ 	.byte	0x03, 0x19
        /*0052*/ 	.short	0x0018


	//----- nvinfo : EIATTR_PARAM_CBANK
	.align		4
        /*0054*/ 	.byte	0x04, 0x0a
        /*0056*/ 	.short	(.L_37 - .L_36)
	.align		4
.L_36:
        /*0058*/ 	.word	index@(.nv.constant0._Z14vectorAddBlockPiS_S_)
        /*005c*/ 	.short	0x0380
        /*005e*/ 	.short	0x0018


	//----- nvinfo : EIATTR_SW_WAR
	.align		4
.L_37:
        /*0060*/ 	.byte	0x04, 0x36
        /*0062*/ 	.short	(.L_39 - .L_38)
.L_38:
        /*0064*/ 	.word	0x00000008
.L_39:


//--------------------- .nv.callgraph             --------------------------
	.section	.nv.callgraph,"",@"SHT_CUDA_CALLGRAPH"
	.align	4
	.sectionentsize	8
	.align		4
        /*0000*/ 	.word	0x00000000
	.align		4
        /*0004*/ 	.word	0xffffffff
	.align		4
        /*0008*/ 	.word	0x00000000
	.align		4
        /*000c*/ 	.word	0xfffffffe
	.align		4
        /*0010*/ 	.word	0x00000000
	.align		4
        /*0014*/ 	.word	0xfffffffd
	.align		4
        /*0018*/ 	.word	0x00000000
	.align		4
        /*001c*/ 	.word	0xfffffffc


//--------------------- .text._Z15vectorAddThreadPiS_S_ --------------------------
	.section	.text._Z15vectorAddThreadPiS_S_,"ax",@progbits
	.align	128
        .global         _Z15vectorAddThreadPiS_S_
        .type           _Z15vectorAddThreadPiS_S_,@function
        .size           _Z15vectorAddThreadPiS_S_,(.L_x_2 - _Z15vectorAddThreadPiS_S_)
        .other          _Z15vectorAddThreadPiS_S_,@"STO_CUDA_ENTRY STV_DEFAULT"
_Z15vectorAddThreadPiS_S_:
.text._Z15vectorAddThreadPiS_S_:
[----:B------:R-:W-:Y:S01]  /*0000*/  LDC R1, c[0x0][0x37c] ;  /* 0x0000df00ff017b82 */ /* 0x000fe20000000800 */
[----:B------:R-:W0:Y:S07]  /*0010*/  S2R R0, SR_TID.X ;  /* 0x0000000000007919 */ /* 0x000e2e0000002100 */
[----:B------:R-:W0:Y:S01]  /*0020*/  S2UR UR6, SR_CTAID.X ;  /* 0x00000000000679c3 */ /* 0x000e220000002500 */
[----:B------:R-:W1:Y:S07]  /*0030*/  LDCU.64 UR4, c[0x0][0x358] ;  /* 0x00006b00ff0477ac */ /* 0x000e6e0008000a00 */
[----:B------:R-:W0:Y:S08]  /*0040*/  LDC R9, c[0x0][0x360] ;  /* 0x0000d800ff097b82 */ /* 0x000e300000000800 */
[----:B------:R-:W2:Y:S08]  /*0050*/  LDC.64 R2, c[0x0][0x380] ;  /* 0x0000e000ff027b82 */ /* 0x000eb00000000a00 */
[----:B------:R-:W3:Y:S01]  /*0060*/  LDC.64 R4, c[0x0][0x388] ;  /* 0x0000e200ff047b82 */ /* 0x000ee20000000a00 */
[----:B0-----:R-:W-:-:S07]  /*0070*/  IMAD R9, R9, UR6, R0 ;  /* 0x0000000609097c24 */ /* 0x001fce000f8e0200 */
[----:B------:R-:W0:Y:S01]  /*0080*/  LDC.64 R6, c[0x0][0x390] ;  /* 0x0000e400ff067b82 */ /* 0x000e220000000a00 */
[----:B--2---:R-:W-:-:S06]  /*0090*/  IMAD.WIDE R2, R9, 0x4, R2 ;  /* 0x0000000409027825 */ /* 0x004fcc00078e0202 */
[----:B-1----:R-:W2:Y:S01]  /*00a0*/  LDG.E R2, desc[UR4][R2.64] ;  /* 0x0000000402027981 */ /* 0x002ea2000c1e1900 */
[----:B---3--:R-:W-:-:S06]  /*00b0*/  IMAD.WIDE R4, R9, 0x4, R4 ;  /* 0x0000000409047825 */ /* 0x008fcc00078e0204 */
[----:B------:R-:W2:Y:S01]  /*00c0*/  LDG.E R5, desc[UR4][R4.64] ;  /* 0x0000000404057981 */ /* 0x000ea2000c1e1900 */
[----:B0-----:R-:W-:Y:S01]  /*00d0*/  IMAD.WIDE R6, R9, 0x4, R6 ;  /* 0x0000000409067825 */ /* 0x001fe200078e0206 */
[----:B--2---:R-:W-:-:S05]  /*00e0*/  IADD3 R9, PT, PT, R2, R5, RZ ;  /* 0x0000000502097210 */ /* 0x004fca0007ffe0ff */
[----:B------:R-:W-:Y:S01]  /*00f0*/  STG.E desc[UR4][R6.64], R9 ;  /* 0x0000000906007986 */ /* 0x000fe2000c101904 */
[----:B------:R-:W-:Y:S05]  /*0100*/  EXIT ;  /* 0x000000000000794d */ /* 0x000fea0003800000 */
.L_x_0:
[----:B------:R-:W-:-:S00]  /*0110*/  BRA `(.L_x_0) ;  /* 0xfffffffc00fc7947 */ /* 0x000fc0000383ffff */
[----:B------:R-:W-:-:S00]  /*0120*/  NOP ;  /* 0x0000000000007918 */ /* 0x000fc00000000000 */
        /* <DEDUP_REMOVED lines=13> */
.L_x_2:


//--------------------- .text._Z14vectorAddBlockPiS_S_ --------------------------
	.section	.text._Z14vectorAddBlockPiS_S_,"ax",@progbits
	.align	128
        .global         _Z14vectorAddBlockPiS_S_
        .type           _Z14vectorAddBlockPiS_S_,@function
        .size           _Z14vectorAddBlockPiS_S_,(.L_x_3 - _Z14vectorAddBlockPiS_S_)
        .other          _Z14vectorAddBlockPiS_S_,@"STO_CUDA_ENTRY STV_DEFAULT"
_Z14vectorAddBlockPiS_S_:
.text._Z14vectorAddBlockPiS_S_:
[----:B------:R-:W-:Y:S01]  /*0000*/  LDC R1, c[0x0][0x37c] ;  /* 0x0000df00ff017b82 */ /* 0x000fe20000000800 */
[----:B------:R-:W0:Y:S07]  /*0010*/  S2R R9, SR_TID.X ;  /* 0x0000000000097919 */ /* 0x000e2e0000002100 */
[----:B------:R-:W0:Y:S01]  /*0020*/  LDC.64 R2, c[0x0][0x380] ;  /* 0x0000e000ff027b82 */ /* 0x000e220000000a00 */
[----:B------:R-:W1:Y:S07]  /*0030*/  LDCU.64 UR4, c[0x0][0x358] ;  /* 0x00006b00ff0477ac */ /* 0x000e6e0008000a00 */
[----:B------:R-:W2:Y:S08]  /*0040*/  LDC.64 R4, c[0x0][0x388] ;  /* 0x0000e200ff047b82 */ /* 0x000eb00000000a00 */
[----:B------:R-:W3:Y:S01]  /*0050*/  LDC.64 R6, c[0x0][0x390] ;  /* 0x0000e400ff067b82 */ /* 0x000ee20000000a00 */
[----:B0-----:R-:W-:-:S04]  /*0060*/  IMAD.WIDE.U32 R2, R9, 0x4, R2 ;  /* 0x0000000409027825 */ /* 0x001fc800078e0002 */
[C---:B--2---:R-:W-:Y:S02]  /*0070*/  IMAD.WIDE.U32 R4, R9.reuse, 0x4, R4 ;  /* 0x0000000409047825 */ /* 0x044fe400078e0004 */
[----:B-1----:R-:W2:Y:S04]  /*0080*/  LDG.E R2, desc[UR4][R2.64] ;  /* 0x0000000402027981 */ /* 0x002ea8000c1e1900 */
[----:B------:R-:W2:Y:S01]  /*0090*/  LDG.E R5, desc[UR4][R4.64] ;  /* 0x0000000404057981 */ /* 0x000ea2000c1e1900 */
[----:B---3--:R-:W-:Y:S01]  /*00a0*/  IMAD.WIDE.U32 R6, R9, 0x4, R6 ;  /* 0x0000000409067825 */ /* 0x008fe200078e0006 */
[----:B--2---:R-:W-:-:S05]  /*00b0*/  IADD3 R9, PT, PT, R2, R5, RZ ;  /* 0x0000000502097210 */ /* 0x004fca0007ffe0ff */
[----:B------:R-:W-:Y:S01]  /*00c0*/  STG.E desc[UR4][R6.64], R9 ;  /* 0x0000000906007986 */ /* 0x000fe2000c101904 */
[----:B------:R-:W-:Y:S05]  /*00d0*/  EXIT ;  /* 0x000000000000794d */ /* 0x000fea0003800000 */
.L_x_1:
        /* <DEDUP_REMOVED lines=10> */
.L_x_3:


//--------------------- .nv.shared.reserved.0     --------------------------
	.section	.nv.shared.reserved.0,"aw",@nobits
	.weak		__nv_reservedSMEM_offset_0_alias
	.size		__nv_reservedSMEM_offset_0_alias, 0, 64
	.other		__nv_reservedSMEM_offset_0_alias,@"STO_CUDA_RESERVED_SHARED STV_DEFAULT"
__nv_reservedSMEM_offset_0_alias:
	.zero		0
	.zero		64


//--------------------- .nv.constant0._Z15vectorAddThreadPiS_S_ --------------------------
	.section	.nv.constant0._Z15vectorAddThreadPiS_S_,"a",@progbits
	.sectionflags	@""
	.align	4
.nv.constant0._Z15vectorAddThreadPiS_S_:
	.zero		920


//--------------------- .nv.constant0._Z14vectorAddBlockPiS_S_ --------------------------
	.section	.nv.constant0._Z14vectorAddBlockPiS_S_,"a",@progbits
	.sectionflags	@""
	.align	4
.nv.constant0._Z14vectorAddBlockPiS_S_:
	.zero		920


//--------------------- SYMBOLS --------------------------

	.type		.nv.reservedSmem.offset0,@object
	.size		.nv.reservedSmem.offset0,0x4
